//
// Generated by NVIDIA NVVM Compiler
//
// Compiler Build ID: CL-36424714
// Cuda compilation tools, release 13.0, V13.0.88
// Based on NVVM 20.0.0
//

.version 9.0
.target sm_100
.address_size 64

	// .globl	_Z4copyILi32ELi8EEvPfPKf
// _ZZ13copySharedMemILi32ELi8EEvPfPKfE4tile has been demoted
// _ZZ18transposeCoalescedILi32ELi8EEvPfPKfE4tile has been demoted
// _ZZ24transposeNoBankConflictsILi32ELi8EEvPfPKfE4tile has been demoted

.visible .entry _Z4copyILi32ELi8EEvPfPKf(
	.param .u64 .ptr .align 1 _Z4copyILi32ELi8EEvPfPKf_param_0,
	.param .u64 .ptr .align 1 _Z4copyILi32ELi8EEvPfPKf_param_1
)
{
	.reg .b32 	%r<18>;
	.reg .b32 	%f<5>;
	.reg .b64 	%rd<17>;

	ld.param.u64 	%rd1, [_Z4copyILi32ELi8EEvPfPKf_param_0];
	ld.param.u64 	%rd2, [_Z4copyILi32ELi8EEvPfPKf_param_1];
	mov.u32 	%r1, %ctaid.x;
	shl.b32 	%r2, %r1, 5;
	mov.u32 	%r3, %tid.x;
	add.s32 	%r4, %r2, %r3;
	mov.u32 	%r5, %ctaid.y;
	shl.b32 	%r6, %r5, 5;
	mov.u32 	%r7, %tid.y;
	add.s32 	%r8, %r6, %r7;
	mov.u32 	%r9, %nctaid.x;
	cvta.to.global.u64 	%rd3, %rd2;
	cvta.to.global.u64 	%rd4, %rd1;
	mul.lo.s32 	%r10, %r9, %r8;
	shl.b32 	%r11, %r10, 5;
	add.s32 	%r12, %r4, %r11;
	mul.wide.s32 	%rd5, %r12, 4;
	add.s64 	%rd6, %rd3, %rd5;
	ld.global.f32 	%f1, [%rd6];
	add.s64 	%rd7, %rd4, %rd5;
	st.global.f32 	[%rd7], %f1;
	shl.b32 	%r13, %r9, 8;
	add.s32 	%r14, %r12, %r13;
	mul.wide.s32 	%rd8, %r14, 4;
	add.s64 	%rd9, %rd3, %rd8;
	ld.global.f32 	%f2, [%rd9];
	add.s64 	%rd10, %rd4, %rd8;
	st.global.f32 	[%rd10], %f2;
	shl.b32 	%r15, %r9, 9;
	add.s32 	%r16, %r12, %r15;
	mul.wide.s32 	%rd11, %r16, 4;
	add.s64 	%rd12, %rd3, %rd11;
	ld.global.f32 	%f3, [%rd12];
	add.s64 	%rd13, %rd4, %rd11;
	st.global.f32 	[%rd13], %f3;
	add.s32 	%r17, %r16, %r13;
	mul.wide.s32 	%rd14, %r17, 4;
	add.s64 	%rd15, %rd3, %rd14;
	ld.global.f32 	%f4, [%rd15];
	add.s64 	%rd16, %rd4, %rd14;
	st.global.f32 	[%rd16], %f4;
	ret;

}
	// .globl	_Z13copySharedMemILi32ELi8EEvPfPKf
.visible .entry _Z13copySharedMemILi32ELi8EEvPfPKf(
	.param .u64 .ptr .align 1 _Z13copySharedMemILi32ELi8EEvPfPKf_param_0,
	.param .u64 .ptr .align 1 _Z13copySharedMemILi32ELi8EEvPfPKf_param_1
)
{
	.reg .b32 	%r<23>;
	.reg .b32 	%f<9>;
	.reg .b64 	%rd<17>;
	// demoted variable
	.shared .align 4 .b8 _ZZ13copySharedMemILi32ELi8EEvPfPKfE4tile[4096];
	ld.param.u64 	%rd1, [_Z13copySharedMemILi32ELi8EEvPfPKf_param_0];
	ld.param.u64 	%rd2, [_Z13copySharedMemILi32ELi8EEvPfPKf_param_1];
	mov.u32 	%r1, %ctaid.x;
	shl.b32 	%r2, %r1, 5;
	mov.u32 	%r3, %tid.x;
	add.s32 	%r4, %r2, %r3;
	mov.u32 	%r5, %ctaid.y;
	shl.b32 	%r6, %r5, 5;
	mov.u32 	%r7, %tid.y;
	add.s32 	%r8, %r6, %r7;
	mov.u32 	%r9, %nctaid.x;
	cvta.to.global.u64 	%rd3, %rd2;
	mul.lo.s32 	%r10, %r9, %r8;
	shl.b32 	%r11, %r10, 5;
	add.s32 	%r12, %r11, %r4;
	mul.wide.s32 	%rd4, %r12, 4;
	add.s64 	%rd5, %rd3, %rd4;
	ld.global.f32 	%f1, [%rd5];
	shl.b32 	%r13, %r7, 5;
	add.s32 	%r14, %r13, %r3;
	shl.b32 	%r15, %r14, 2;
	mov.u32 	%r16, _ZZ13copySharedMemILi32ELi8EEvPfPKfE4tile;
	add.s32 	%r17, %r16, %r15;
	st.shared.f32 	[%r17], %f1;
	shl.b32 	%r18, %r9, 8;
	add.s32 	%r19, %r12, %r18;
	mul.wide.s32 	%rd6, %r19, 4;
	add.s64 	%rd7, %rd3, %rd6;
	ld.global.f32 	%f2, [%rd7];
	st.shared.f32 	[%r17+1024], %f2;
	shl.b32 	%r20, %r9, 9;
	add.s32 	%r21, %r12, %r20;
	mul.wide.s32 	%rd8, %r21, 4;
	add.s64 	%rd9, %rd3, %rd8;
	ld.global.f32 	%f3, [%rd9];
	st.shared.f32 	[%r17+2048], %f3;
	add.s32 	%r22, %r21, %r18;
	mul.wide.s32 	%rd10, %r22, 4;
	add.s64 	%rd11, %rd3, %rd10;
	ld.global.f32 	%f4, [%rd11];
	st.shared.f32 	[%r17+3072], %f4;
	bar.sync 	0;
	cvta.to.global.u64 	%rd12, %rd1;
	ld.shared.f32 	%f5, [%r17];
	add.s64 	%rd13, %rd12, %rd4;
	st.global.f32 	[%rd13], %f5;
	ld.shared.f32 	%f6, [%r17+1024];
	add.s64 	%rd14, %rd12, %rd6;
	st.global.f32 	[%rd14], %f6;
	ld.shared.f32 	%f7, [%r17+2048];
	add.s64 	%rd15, %rd12, %rd8;
	st.global.f32 	[%rd15], %f7;
	ld.shared.f32 	%f8, [%r17+3072];
	add.s64 	%rd16, %rd12, %rd10;
	st.global.f32 	[%rd16], %f8;
	ret;

}
	// .globl	_Z14transposeNaiveILi32ELi8EEvPfPKf
.visible .entry _Z14transposeNaiveILi32ELi8EEvPfPKf(
	.param .u64 .ptr .align 1 _Z14transposeNaiveILi32ELi8EEvPfPKf_param_0,
	.param .u64 .ptr .align 1 _Z14transposeNaiveILi32ELi8EEvPfPKf_param_1
)
{
	.reg .b32 	%r<18>;
	.reg .b32 	%f<5>;
	.reg .b64 	%rd<15>;

	ld.param.u64 	%rd1, [_Z14transposeNaiveILi32ELi8EEvPfPKf_param_0];
	ld.param.u64 	%rd2, [_Z14transposeNaiveILi32ELi8EEvPfPKf_param_1];
	mov.u32 	%r1, %ctaid.x;
	shl.b32 	%r2, %r1, 5;
	mov.u32 	%r3, %tid.x;
	add.s32 	%r4, %r2, %r3;
	mov.u32 	%r5, %ctaid.y;
	shl.b32 	%r6, %r5, 5;
	mov.u32 	%r7, %tid.y;
	add.s32 	%r8, %r6, %r7;
	mov.u32 	%r9, %nctaid.x;
	shl.b32 	%r10, %r9, 5;
	cvta.to.global.u64 	%rd3, %rd2;
	cvta.to.global.u64 	%rd4, %rd1;
	mad.lo.s32 	%r11, %r8, %r10, %r4;
	mul.wide.s32 	%rd5, %r11, 4;
	add.s64 	%rd6, %rd3, %rd5;
	ld.global.f32 	%f1, [%rd6];
	mad.lo.s32 	%r12, %r4, %r10, %r8;
	mul.wide.s32 	%rd7, %r12, 4;
	add.s64 	%rd8, %rd4, %rd7;
	st.global.f32 	[%rd8], %f1;
	shl.b32 	%r13, %r9, 8;
	add.s32 	%r14, %r11, %r13;
	mul.wide.s32 	%rd9, %r14, 4;
	add.s64 	%rd10, %rd3, %rd9;
	ld.global.f32 	%f2, [%rd10];
	st.global.f32 	[%rd8+32], %f2;
	shl.b32 	%r15, %r9, 9;
	add.s32 	%r16, %r11, %r15;
	mul.wide.s32 	%rd11, %r16, 4;
	add.s64 	%rd12, %rd3, %rd11;
	ld.global.f32 	%f3, [%rd12];
	st.global.f32 	[%rd8+64], %f3;
	add.s32 	%r17, %r16, %r13;
	mul.wide.s32 	%rd13, %r17, 4;
	add.s64 	%rd14, %rd3, %rd13;
	ld.global.f32 	%f4, [%rd14];
	st.global.f32 	[%rd8+96], %f4;
	ret;

}
	// .globl	_Z18transposeCoalescedILi32ELi8EEvPfPKf
.visible .entry _Z18transposeCoalescedILi32ELi8EEvPfPKf(
	.param .u64 .ptr .align 1 _Z18transposeCoalescedILi32ELi8EEvPfPKf_param_0,
	.param .u64 .ptr .align 1 _Z18transposeCoalescedILi32ELi8EEvPfPKf_param_1
)
{
	.reg .b32 	%r<31>;
	.reg .b32 	%f<9>;
	.reg .b64 	%rd<21>;
	// demoted variable
	.shared .align 4 .b8 _ZZ18transposeCoalescedILi32ELi8EEvPfPKfE4tile[4096];
	ld.param.u64 	%rd1, [_Z18transposeCoalescedILi32ELi8EEvPfPKf_param_0];
	ld.param.u64 	%rd2, [_Z18transposeCoalescedILi32ELi8EEvPfPKf_param_1];
	mov.u32 	%r1, %ctaid.x;
	shl.b32 	%r2, %r1, 5;
	mov.u32 	%r3, %tid.x;
	add.s32 	%r4, %r2, %r3;
	mov.u32 	%r5, %ctaid.y;
	shl.b32 	%r6, %r5, 5;
	mov.u32 	%r7, %tid.y;
	add.s32 	%r8, %r6, %r7;
	mov.u32 	%r9, %nctaid.x;
	shl.b32 	%r10, %r9, 5;
	shl.b32 	%r11, %r3, 2;
	mov.u32 	%r12, _ZZ18transposeCoalescedILi32ELi8EEvPfPKfE4tile;
	add.s32 	%r13, %r12, %r11;
	cvta.to.global.u64 	%rd3, %rd2;
	mad.lo.s32 	%r14, %r8, %r10, %r4;
	mul.wide.s32 	%rd4, %r14, 4;
	add.s64 	%rd5, %rd3, %rd4;
	ld.global.f32 	%f1, [%rd5];
	shl.b32 	%r15, %r7, 7;
	add.s32 	%r16, %r13, %r15;
	st.shared.f32 	[%r16], %f1;
	shl.b32 	%r17, %r9, 8;
	add.s32 	%r18, %r14, %r17;
	mul.wide.s32 	%rd6, %r18, 4;
	add.s64 	%rd7, %rd3, %rd6;
	ld.global.f32 	%f2, [%rd7];
	st.shared.f32 	[%r16+1024], %f2;
	shl.b32 	%r19, %r9, 9;
	add.s32 	%r20, %r14, %r19;
	mul.wide.s32 	%rd8, %r20, 4;
	add.s64 	%rd9, %rd3, %rd8;
	ld.global.f32 	%f3, [%rd9];
	st.shared.f32 	[%r16+2048], %f3;
	add.s32 	%r21, %r20, %r17;
	mul.wide.s32 	%rd10, %r21, 4;
	add.s64 	%rd11, %rd3, %rd10;
	ld.global.f32 	%f4, [%rd11];
	st.shared.f32 	[%r16+3072], %f4;
	bar.sync 	0;
	add.s32 	%r22, %r6, %r3;
	add.s32 	%r23, %r2, %r7;
	mad.lo.s32 	%r24, %r3, 124, %r13;
	cvta.to.global.u64 	%rd12, %rd1;
	shl.b32 	%r25, %r7, 2;
	add.s32 	%r26, %r24, %r25;
	ld.shared.f32 	%f5, [%r26];
	mad.lo.s32 	%r27, %r23, %r10, %r22;
	mul.wide.s32 	%rd13, %r27, 4;
	add.s64 	%rd14, %rd12, %rd13;
	st.global.f32 	[%rd14], %f5;
	ld.shared.f32 	%f6, [%r26+32];
	add.s32 	%r28, %r27, %r17;
	mul.wide.s32 	%rd15, %r28, 4;
	add.s64 	%rd16, %rd12, %rd15;
	st.global.f32 	[%rd16], %f6;
	ld.shared.f32 	%f7, [%r26+64];
	add.s32 	%r29, %r27, %r19;
	mul.wide.s32 	%rd17, %r29, 4;
	add.s64 	%rd18, %rd12, %rd17;
	st.global.f32 	[%rd18], %f7;
	ld.shared.f32 	%f8, [%r26+96];
	add.s32 	%r30, %r29, %r17;
	mul.wide.s32 	%rd19, %r30, 4;
	add.s64 	%rd20, %rd12, %rd19;
	st.global.f32 	[%rd20], %f8;
	ret;

}
	// .globl	_Z24transposeNoBankConflictsILi32ELi8EEvPfPKf
.visible .entry _Z24transposeNoBankConflictsILi32ELi8EEvPfPKf(
	.param .u64 .ptr .align 1 _Z24transposeNoBankConflictsILi32ELi8EEvPfPKf_param_0,
	.param .u64 .ptr .align 1 _Z24transposeNoBankConflictsILi32ELi8EEvPfPKf_param_1
)
{
	.reg .b32 	%r<31>;
	.reg .b32 	%f<9>;
	.reg .b64 	%rd<21>;
	// demoted variable
	.shared .align 4 .b8 _ZZ24transposeNoBankConflictsILi32ELi8EEvPfPKfE4tile[4224];
	ld.param.u64 	%rd1, [_Z24transposeNoBankConflictsILi32ELi8EEvPfPKf_param_0];
	ld.param.u64 	%rd2, [_Z24transposeNoBankConflictsILi32ELi8EEvPfPKf_param_1];
	mov.u32 	%r1, %ctaid.x;
	shl.b32 	%r2, %r1, 5;
	mov.u32 	%r3, %tid.x;
	add.s32 	%r4, %r2, %r3;
	mov.u32 	%r5, %ctaid.y;
	shl.b32 	%r6, %r5, 5;
	mov.u32 	%r7, %tid.y;
	add.s32 	%r8, %r6, %r7;
	mov.u32 	%r9, %nctaid.x;
	shl.b32 	%r10, %r9, 5;
	shl.b32 	%r11, %r3, 2;
	mov.u32 	%r12, _ZZ24transposeNoBankConflictsILi32ELi8EEvPfPKfE4tile;
	add.s32 	%r13, %r12, %r11;
	cvta.to.global.u64 	%rd3, %rd2;
	mad.lo.s32 	%r14, %r8, %r10, %r4;
	mul.wide.s32 	%rd4, %r14, 4;
	add.s64 	%rd5, %rd3, %rd4;
	ld.global.f32 	%f1, [%rd5];
	mad.lo.s32 	%r15, %r7, 132, %r13;
	st.shared.f32 	[%r15], %f1;
	shl.b32 	%r16, %r9, 8;
	add.s32 	%r17, %r14, %r16;
	mul.wide.s32 	%rd6, %r17, 4;
	add.s64 	%rd7, %rd3, %rd6;
	ld.global.f32 	%f2, [%rd7];
	st.shared.f32 	[%r15+1056], %f2;
	shl.b32 	%r18, %r9, 9;
	add.s32 	%r19, %r14, %r18;
	mul.wide.s32 	%rd8, %r19, 4;
	add.s64 	%rd9, %rd3, %rd8;
	ld.global.f32 	%f3, [%rd9];
	st.shared.f32 	[%r15+2112], %f3;
	add.s32 	%r20, %r19, %r16;
	mul.wide.s32 	%rd10, %r20, 4;
	add.s64 	%rd11, %rd3, %rd10;
	ld.global.f32 	%f4, [%rd11];
	st.shared.f32 	[%r15+3168], %f4;
	bar.sync 	0;
	add.s32 	%r21, %r6, %r3;
	add.s32 	%r22, %r2, %r7;
	shl.b32 	%r23, %r3, 7;
	add.s32 	%r24, %r13, %r23;
	cvta.to.global.u64 	%rd12, %rd1;
	shl.b32 	%r25, %r7, 2;
	add.s32 	%r26, %r24, %r25;
	ld.shared.f32 	%f5, [%r26];
	mad.lo.s32 	%r27, %r22, %r10, %r21;
	mul.wide.s32 	%rd13, %r27, 4;
	add.s64 	%rd14, %rd12, %rd13;
	st.global.f32 	[%rd14], %f5;
	ld.shared.f32 	%f6, [%r26+32];
	add.s32 	%r28, %r27, %r16;
	mul.wide.s32 	%rd15, %r28, 4;
	add.s64 	%rd16, %rd12, %rd15;
	st.global.f32 	[%rd16], %f6;
	ld.shared.f32 	%f7, [%r26+64];
	add.s32 	%r29, %r27, %r18;
	mul.wide.s32 	%rd17, %r29, 4;
	add.s64 	%rd18, %rd12, %rd17;
	st.global.f32 	[%rd18], %f7;
	ld.shared.f32 	%f8, [%r26+96];
	add.s32 	%r30, %r29, %r16;
	mul.wide.s32 	%rd19, %r30, 4;
	add.s64 	%rd20, %rd12, %rd19;
	st.global.f32 	[%rd20], %f8;
	ret;

}


// ===== COMPILED SASS (sm_100) =====

	.target	sm_100

	.elftype	@"ET_EXEC"


//--------------------- .note.nv.tkinfo           --------------------------
	.section	.note.nv.tkinfo,"",@"SHT_NOTE"
	.sectionflags	@"SHF_NOTE_NV_TKINFO"
	.tkinfo
        /*0018*/ 	.word	0x00000002
        /*0030*/ 	.string	""
        /*0030*/ 	.string	"ptxas"
        /*0030*/ 	.string	"Cuda compilation tools, release 13.0, V13.0.88"
        /*0030*/ 	.string	"Build cuda_13.0.r13.0/compiler.36424714_0"
        /*0030*/ 	.string	"-arch sm_100 -m 64 "



//--------------------- .note.nv.cuinfo           --------------------------
	.section	.note.nv.cuinfo,"",@"SHT_NOTE"
	.sectionflags	@"SHF_NOTE_NV_CUINFO"
        /*0018*/ 	.short	0x0002
        /*001a*/ 	.short	0x0064
        /*001c*/ 	.short	0x0082
	.zero		2


//--------------------- .nv.info                  --------------------------
	.section	.nv.info,"",@"SHT_CUDA_INFO"
	.align	4


	//----- nvinfo : EIATTR_REGCOUNT
	.align		4
        /*0000*/ 	.byte	0x04, 0x2f
        /*0002*/ 	.short	(.L_1 - .L_0)
	.align		4
.L_0:
        /*0004*/ 	.word	index@(_Z4copyILi32ELi8EEvPfPKf)
        /*0008*/ 	.word	0x00000018


	//----- nvinfo : EIATTR_FRAME_SIZE
	.align		4
.L_1:
        /*000c*/ 	.byte	0x04, 0x11
        /*000e*/ 	.short	(.L_3 - .L_2)
	.align		4
.L_2:
        /*0010*/ 	.word	index@(_Z4copyILi32ELi8EEvPfPKf)
        /*0014*/ 	.word	0x00000000


	//----- nvinfo : EIATTR_REGCOUNT
	.align		4
.L_3:
        /*0018*/ 	.byte	0x04, 0x2f
        /*001a*/ 	.short	(.L_5 - .L_4)
	.align		4
.L_4:
        /*001c*/ 	.word	index@(_Z13copySharedMemILi32ELi8EEvPfPKf)
        /*0020*/ 	.word	0x00000018


	//----- nvinfo : EIATTR_FRAME_SIZE
	.align		4
.L_5:
        /*0024*/ 	.byte	0x04, 0x11
        /*0026*/ 	.short	(.L_7 - .L_6)
	.align		4
.L_6:
        /*0028*/ 	.word	index@(_Z13copySharedMemILi32ELi8EEvPfPKf)
        /*002c*/ 	.word	0x00000000


	//----- nvinfo : EIATTR_REGCOUNT
	.align		4
.L_7:
        /*0030*/ 	.byte	0x04, 0x2f
        /*0032*/ 	.short	(.L_9 - .L_8)
	.align		4
.L_8:
        /*0034*/ 	.word	index@(_Z14transposeNaiveILi32ELi8EEvPfPKf)
        /*0038*/ 	.word	0x00000010


	//----- nvinfo : EIATTR_FRAME_SIZE
	.align		4
.L_9:
        /*003c*/ 	.byte	0x04, 0x11
        /*003e*/ 	.short	(.L_11 - .L_10)
	.align		4
.L_10:
        /*0040*/ 	.word	index@(_Z14transposeNaiveILi32ELi8EEvPfPKf)
        /*0044*/ 	.word	0x00000000


	//----- nvinfo : EIATTR_REGCOUNT
	.align		4
.L_11:
        /*0048*/ 	.byte	0x04, 0x2f
        /*004a*/ 	.short	(.L_13 - .L_12)
	.align		4
.L_12:
        /*004c*/ 	.word	index@(_Z18transposeCoalescedILi32ELi8EEvPfPKf)
        /*0050*/ 	.word	0x00000018


	//----- nvinfo : EIATTR_FRAME_SIZE
	.align		4
.L_13:
        /*0054*/ 	.byte	0x04, 0x11
        /*0056*/ 	.short	(.L_15 - .L_14)
	.align		4
.L_14:
        /*0058*/ 	.word	index@(_Z18transposeCoalescedILi32ELi8EEvPfPKf)
        /*005c*/ 	.word	0x00000000


	//----- nvinfo : EIATTR_REGCOUNT
	.align		4
.L_15:
        /*0060*/ 	.byte	0x04, 0x2f
        /*0062*/ 	.short	(.L_17 - .L_16)
	.align		4
.L_16:
        /*0064*/ 	.word	index@(_Z24transposeNoBankConflictsILi32ELi8EEvPfPKf)
        /*0068*/ 	.word	0x00000018


	//----- nvinfo : EIATTR_FRAME_SIZE
	.align		4
.L_17:
        /*006c*/ 	.byte	0x04, 0x11
        /*006e*/ 	.short	(.L_19 - .L_18)
	.align		4
.L_18:
        /*0070*/ 	.word	index@(_Z24transposeNoBankConflictsILi32ELi8EEvPfPKf)
        /*0074*/ 	.word	0x00000000


	//----- nvinfo : EIATTR_MIN_STACK_SIZE
	.align		4
.L_19:
        /*0078*/ 	.byte	0x04, 0x12
        /*007a*/ 	.short	(.L_21 - .L_20)
	.align		4
.L_20:
        /*007c*/ 	.word	index@(_Z24transposeNoBankConflictsILi32ELi8EEvPfPKf)
        /*0080*/ 	.word	0x00000000


	//----- nvinfo : EIATTR_MIN_STACK_SIZE
	.align		4
.L_21:
        /*0084*/ 	.byte	0x04, 0x12
        /*0086*/ 	.short	(.L_23 - .L_22)
	.align		4
.L_22:
        /*0088*/ 	.word	index@(_Z18transposeCoalescedILi32ELi8EEvPfPKf)
        /*008c*/ 	.word	0x00000000


	//----- nvinfo : EIATTR_MIN_STACK_SIZE
	.align		4
.L_23:
        /*0090*/ 	.byte	0x04, 0x12
        /*0092*/ 	.short	(.L_25 - .L_24)
	.align		4
.L_24:
        /*0094*/ 	.word	index@(_Z14transposeNaiveILi32ELi8EEvPfPKf)
        /*0098*/ 	.word	0x00000000


	//----- nvinfo : EIATTR_MIN_STACK_SIZE
	.align		4
.L_25:
        /*009c*/ 	.byte	0x04, 0x12
        /*009e*/ 	.short	(.L_27 - .L_26)
	.align		4
.L_26:
        /*00a0*/ 	.word	index@(_Z13copySharedMemILi32ELi8EEvPfPKf)
        /*00a4*/ 	.word	0x00000000


	//----- nvinfo : EIATTR_MIN_STACK_SIZE
	.align		4
.L_27:
        /*00a8*/ 	.byte	0x04, 0x12
        /*00aa*/ 	.short	(.L_29 - .L_28)
	.align		4
.L_28:
        /*00ac*/ 	.word	index@(_Z4copyILi32ELi8EEvPfPKf)
        /*00b0*/ 	.word	0x00000000
.L_29:


//--------------------- .nv.compat                --------------------------
	.section	.nv.compat,"",@"SHT_CUDA_COMPAT_INFO"
	.align	4
        /*0000*/ 	.byte	0x02, 0x09, 0x00, 0x00, 0x02, 0x02, 0x01, 0x00, 0x02, 0x05, 0x05, 0x00, 0x03, 0x07, 0x01, 0x01
        /*0010*/ 	.byte	0x02, 0x03, 0x00, 0x00, 0x02, 0x06, 0x01, 0x00, 0x04, 0x0b, 0x08, 0x00, 0x09, 0x00, 0x00, 0x00
        /*0020*/ 	.byte	0x00, 0x00, 0x00, 0x00


//--------------------- .nv.info._Z24transposeNoBankConflictsILi32ELi8EEvPfPKf --------------------------
	.section	.nv.info._Z24transposeNoBankConflictsILi32ELi8EEvPfPKf,"",@"SHT_CUDA_INFO"
	.sectionflags	@""
	.align	4


	//----- nvinfo : EIATTR_CUDA_API_VERSION
	.align		4
        /*0000*/ 	.byte	0x04, 0x37
        /*0002*/ 	.short	(.L_31 - .L_30)
.L_30:
        /*0004*/ 	.word	0x00000082


	//----- nvinfo : EIATTR_KPARAM_INFO
	.align		4
.L_31:
        /*0008*/ 	.byte	0x04, 0x17
        /*000a*/ 	.short	(.L_33 - .L_32)
.L_32:
        /*000c*/ 	.word	0x00000000
        /*0010*/ 	.short	0x0001
        /*0012*/ 	.short	0x0008
        /*0014*/ 	.byte	0x00, 0xf5, 0x21, 0x00


	//----- nvinfo : EIATTR_KPARAM_INFO
	.align		4
.L_33:
        /*0018*/ 	.byte	0x04, 0x17
        /*001a*/ 	.short	(.L_35 - .L_34)
.L_34:
        /*001c*/ 	.word	0x00000000
        /*0020*/ 	.short	0x0000
        /*0022*/ 	.short	0x0000
        /*0024*/ 	.byte	0x00, 0xf5, 0x21, 0x00


	//----- nvinfo : EIATTR_SPARSE_MMA_MASK
	.align		4
.L_35:
        /*0028*/ 	.byte	0x03, 0x50
        /*002a*/ 	.short	0x0000


	//----- nvinfo : EIATTR_MAXREG_COUNT
	.align		4
        /*002c*/ 	.byte	0x03, 0x1b
        /*002e*/ 	.short	0x00ff


	//----- nvinfo : EIATTR_NUM_BARRIERS
	.align		4
        /*0030*/ 	.byte	0x02, 0x4c
        /*0032*/ 	.byte	0x01
	.zero		1


	//----- nvinfo : EIATTR_MERCURY_ISA_VERSION
	.align		4
        /*0034*/ 	.byte	0x03, 0x5f
        /*0036*/ 	.short	0x0101


	//----- nvinfo : EIATTR_VRC_CTA_INIT_COUNT
	.align		4
        /*0038*/ 	.byte	0x02, 0x4a
	.zero		1
	.zero		1


	//----- nvinfo : EIATTR_EXIT_INSTR_OFFSETS
	.align		4
        /*003c*/ 	.byte	0x04, 0x1c
        /*003e*/ 	.short	(.L_37 - .L_36)


	//   ....[0]....
.L_36:
        /*0040*/ 	.word	0x00000360


	//----- nvinfo : EIATTR_CBANK_PARAM_SIZE
	.align		4
.L_37:
        /*0044*/ 	.byte	0x03, 0x19
        /*0046*/ 	.short	0x0010


	//----- nvinfo : EIATTR_PARAM_CBANK
	.align		4
        /*0048*/ 	.byte	0x04, 0x0a
        /*004a*/ 	.short	(.L_39 - .L_38)
	.align		4
.L_38:
        /*004c*/ 	.word	index@(.nv.constant0._Z24transposeNoBankConflictsILi32ELi8EEvPfPKf)
        /*0050*/ 	.short	0x0380
        /*0052*/ 	.short	0x0010


	//----- nvinfo : EIATTR_SW_WAR
	.align		4
.L_39:
        /*0054*/ 	.byte	0x04, 0x36
        /*0056*/ 	.short	(.L_41 - .L_40)
.L_40:
        /*0058*/ 	.word	0x00000008
.L_41:


//--------------------- .nv.info._Z18transposeCoalescedILi32ELi8EEvPfPKf --------------------------
	.section	.nv.info._Z18transposeCoalescedILi32ELi8EEvPfPKf,"",@"SHT_CUDA_INFO"
	.sectionflags	@""
	.align	4


	//----- nvinfo : EIATTR_CUDA_API_VERSION
	.align		4
        /*0000*/ 	.byte	0x04, 0x37
        /*0002*/ 	.short	(.L_43 - .L_42)
.L_42:
        /*0004*/ 	.word	0x00000082


	//----- nvinfo : EIATTR_KPARAM_INFO
	.align		4
.L_43:
        /*0008*/ 	.byte	0x04, 0x17
        /*000a*/ 	.short	(.L_45 - .L_44)
.L_44:
        /*000c*/ 	.word	0x00000000
        /*0010*/ 	.short	0x0001
        /*0012*/ 	.short	0x0008
        /*0014*/ 	.byte	0x00, 0xf5, 0x21, 0x00


	//----- nvinfo : EIATTR_KPARAM_INFO
	.align		4
.L_45:
        /*0018*/ 	.byte	0x04, 0x17
        /*001a*/ 	.short	(.L_47 - .L_46)
.L_46:
        /*001c*/ 	.word	0x00000000
        /*0020*/ 	.short	0x0000
        /*0022*/ 	.short	0x0000
        /*0024*/ 	.byte	0x00, 0xf5, 0x21, 0x00


	//----- nvinfo : EIATTR_SPARSE_MMA_MASK
	.align		4
.L_47:
        /*0028*/ 	.byte	0x03, 0x50
        /*002a*/ 	.short	0x0000


	//----- nvinfo : EIATTR_MAXREG_COUNT
	.align		4
        /*002c*/ 	.byte	0x03, 0x1b
        /*002e*/ 	.short	0x00ff


	//----- nvinfo : EIATTR_NUM_BARRIERS
	.align		4
        /*0030*/ 	.byte	0x02, 0x4c
        /*0032*/ 	.byte	0x01
	.zero		1


	//----- nvinfo : EIATTR_MERCURY_ISA_VERSION
	.align		4
        /*0034*/ 	.byte	0x03, 0x5f
        /*0036*/ 	.short	0x0101


	//----- nvinfo : EIATTR_VRC_CTA_INIT_COUNT
	.align		4
        /*0038*/ 	.byte	0x02, 0x4a
	.zero		1
	.zero		1


	//----- nvinfo : EIATTR_EXIT_INSTR_OFFSETS
	.align		4
        /*003c*/ 	.byte	0x04, 0x1c
        /*003e*/ 	.short	(.L_49 - .L_48)


	//   ....[0]....
.L_48:
        /*0040*/ 	.word	0x00000360


	//----- nvinfo : EIATTR_CBANK_PARAM_SIZE
	.align		4
.L_49:
        /*0044*/ 	.byte	0x03, 0x19
        /*0046*/ 	.short	0x0010


	//----- nvinfo : EIATTR_PARAM_CBANK
	.align		4
        /*0048*/ 	.byte	0x04, 0x0a
        /*004a*/ 	.short	(.L_51 - .L_50)
	.align		4
.L_50:
        /*004c*/ 	.word	index@(.nv.constant0._Z18transposeCoalescedILi32ELi8EEvPfPKf)
        /*0050*/ 	.short	0x0380
        /*0052*/ 	.short	0x0010


	//----- nvinfo : EIATTR_SW_WAR
	.align		4
.L_51:
        /*0054*/ 	.byte	0x04, 0x36
        /*0056*/ 	.short	(.L_53 - .L_52)
.L_52:
        /*0058*/ 	.word	0x00000008
.L_53:


//--------------------- .nv.info._Z14transposeNaiveILi32ELi8EEvPfPKf --------------------------
	.section	.nv.info._Z14transposeNaiveILi32ELi8EEvPfPKf,"",@"SHT_CUDA_INFO"
	.sectionflags	@""
	.align	4


	//----- nvinfo : EIATTR_CUDA_API_VERSION
	.align		4
        /*0000*/ 	.byte	0x04, 0x37
        /*0002*/ 	.short	(.L_55 - .L_54)
.L_54:
        /*0004*/ 	.word	0x00000082


	//----- nvinfo : EIATTR_KPARAM_INFO
	.align		4
.L_55:
        /*0008*/ 	.byte	0x04, 0x17
        /*000a*/ 	.short	(.L_57 - .L_56)
.L_56:
        /*000c*/ 	.word	0x00000000
        /*0010*/ 	.short	0x0001
        /*0012*/ 	.short	0x0008
        /*0014*/ 	.byte	0x00, 0xf5, 0x21, 0x00


	//----- nvinfo : EIATTR_KPARAM_INFO
	.align		4
.L_57:
        /*0018*/ 	.byte	0x04, 0x17
        /*001a*/ 	.short	(.L_59 - .L_58)
.L_58:
        /*001c*/ 	.word	0x00000000
        /*0020*/ 	.short	0x0000
        /*0022*/ 	.short	0x0000
        /*0024*/ 	.byte	0x00, 0xf5, 0x21, 0x00


	//----- nvinfo : EIATTR_SPARSE_MMA_MASK
	.align		4
.L_59:
        /*0028*/ 	.byte	0x03, 0x50
        /*002a*/ 	.short	0x0000


	//----- nvinfo : EIATTR_MAXREG_COUNT
	.align		4
        /*002c*/ 	.byte	0x03, 0x1b
        /*002e*/ 	.short	0x00ff


	//----- nvinfo : EIATTR_MERCURY_ISA_VERSION
	.align		4
        /*0030*/ 	.byte	0x03, 0x5f
        /*0032*/ 	.short	0x0101


	//----- nvinfo : EIATTR_VRC_CTA_INIT_COUNT
	.align		4
        /*0034*/ 	.byte	0x02, 0x4a
	.zero		1
	.zero		1


	//----- nvinfo : EIATTR_EXIT_INSTR_OFFSETS
	.align		4
        /*0038*/ 	.byte	0x04, 0x1c
        /*003a*/ 	.short	(.L_61 - .L_60)


	//   ....[0]....
.L_60:
        /*003c*/ 	.word	0x000001e0


	//----- nvinfo : EIATTR_CBANK_PARAM_SIZE
	.align		4
.L_61:
        /*0040*/ 	.byte	0x03, 0x19
        /*0042*/ 	.short	0x0010


	//----- nvinfo : EIATTR_PARAM_CBANK
	.align		4
        /*0044*/ 	.byte	0x04, 0x0a
        /*0046*/ 	.short	(.L_63 - .L_62)
	.align		4
.L_62:
        /*0048*/ 	.word	index@(.nv.constant0._Z14transposeNaiveILi32ELi8EEvPfPKf)
        /*004c*/ 	.short	0x0380
        /*004e*/ 	.short	0x0010


	//----- nvinfo : EIATTR_SW_WAR
	.align		4
.L_63:
        /*0050*/ 	.byte	0x04, 0x36
        /*0052*/ 	.short	(.L_65 - .L_64)
.L_64:
        /*0054*/ 	.word	0x00000008
.L_65:


//--------------------- .nv.info._Z13copySharedMemILi32ELi8EEvPfPKf --------------------------
	.section	.nv.info._Z13copySharedMemILi32ELi8EEvPfPKf,"",@"SHT_CUDA_INFO"
	.sectionflags	@""
	.align	4


	//----- nvinfo : EIATTR_CUDA_API_VERSION
	.align		4
        /*0000*/ 	.byte	0x04, 0x37
        /*0002*/ 	.short	(.L_67 - .L_66)
.L_66:
        /*0004*/ 	.word	0x00000082


	//----- nvinfo : EIATTR_KPARAM_INFO
	.align		4
.L_67:
        /*0008*/ 	.byte	0x04, 0x17
        /*000a*/ 	.short	(.L_69 - .L_68)
.L_68:
        /*000c*/ 	.word	0x00000000
        /*0010*/ 	.short	0x0001
        /*0012*/ 	.short	0x0008
        /*0014*/ 	.byte	0x00, 0xf5, 0x21, 0x00


	//----- nvinfo : EIATTR_KPARAM_INFO
	.align		4
.L_69:
        /*0018*/ 	.byte	0x04, 0x17
        /*001a*/ 	.short	(.L_71 - .L_70)
.L_70:
        /*001c*/ 	.word	0x00000000
        /*0020*/ 	.short	0x0000
        /*0022*/ 	.short	0x0000
        /*0024*/ 	.byte	0x00, 0xf5, 0x21, 0x00


	//----- nvinfo : EIATTR_SPARSE_MMA_MASK
	.align		4
.L_71:
        /*0028*/ 	.byte	0x03, 0x50
        /*002a*/ 	.short	0x0000


	//----- nvinfo : EIATTR_MAXREG_COUNT
	.align		4
        /*002c*/ 	.byte	0x03, 0x1b
        /*002e*/ 	.short	0x00ff


	//----- nvinfo : EIATTR_NUM_BARRIERS
	.align		4
        /*0030*/ 	.byte	0x02, 0x4c
        /*0032*/ 	.byte	0x01
	.zero		1


	//----- nvinfo : EIATTR_MERCURY_ISA_VERSION
	.align		4
        /*0034*/ 	.byte	0x03, 0x5f
        /*0036*/ 	.short	0x0101


	//----- nvinfo : EIATTR_VRC_CTA_INIT_COUNT
	.align		4
        /*0038*/ 	.byte	0x02, 0x4a
	.zero		1
	.zero		1


	//----- nvinfo : EIATTR_EXIT_INSTR_OFFSETS
	.align		4
        /*003c*/ 	.byte	0x04, 0x1c
        /*003e*/ 	.short	(.L_73 - .L_72)


	//   ....[0]....
.L_72:
        /*0040*/ 	.word	0x000002e0


	//----- nvinfo : EIATTR_CBANK_PARAM_SIZE
	.align		4
.L_73:
        /*0044*/ 	.byte	0x03, 0x19
        /*0046*/ 	.short	0x0010


	//----- nvinfo : EIATTR_PARAM_CBANK
	.align		4
        /*0048*/ 	.byte	0x04, 0x0a
        /*004a*/ 	.short	(.L_75 - .L_74)
	.align		4
.L_74:
        /*004c*/ 	.word	index@(.nv.constant0._Z13copySharedMemILi32ELi8EEvPfPKf)
        /*0050*/ 	.short	0x0380
        /*0052*/ 	.short	0x0010


	//----- nvinfo : EIATTR_SW_WAR
	.align		4
.L_75:
        /*0054*/ 	.byte	0x04, 0x36
        /*0056*/ 	.short	(.L_77 - .L_76)
.L_76:
        /*0058*/ 	.word	0x00000008
.L_77:


//--------------------- .nv.info._Z4copyILi32ELi8EEvPfPKf --------------------------
	.section	.nv.info._Z4copyILi32ELi8EEvPfPKf,"",@"SHT_CUDA_INFO"
	.sectionflags	@""
	.align	4


	//----- nvinfo : EIATTR_CUDA_API_VERSION
	.align		4
        /*0000*/ 	.byte	0x04, 0x37
        /*0002*/ 	.short	(.L_79 - .L_78)
.L_78:
        /*0004*/ 	.word	0x00000082


	//----- nvinfo : EIATTR_KPARAM_INFO
	.align		4
.L_79:
        /*0008*/ 	.byte	0x04, 0x17
        /*000a*/ 	.short	(.L_81 - .L_80)
.L_80:
        /*000c*/ 	.word	0x00000000
        /*0010*/ 	.short	0x0001
        /*0012*/ 	.short	0x0008
        /*0014*/ 	.byte	0x00, 0xf5, 0x21, 0x00


	//----- nvinfo : EIATTR_KPARAM_INFO
	.align		4
.L_81:
        /*0018*/ 	.byte	0x04, 0x17
        /*001a*/ 	.short	(.L_83 - .L_82)
.L_82:
        /*001c*/ 	.word	0x00000000
        /*0020*/ 	.short	0x0000
        /*0022*/ 	.short	0x0000
        /*0024*/ 	.byte	0x00, 0xf5, 0x21, 0x00


	//----- nvinfo : EIATTR_SPARSE_MMA_MASK
	.align		4
.L_83:
        /*0028*/ 	.byte	0x03, 0x50
        /*002a*/ 	.short	0x0000


	//----- nvinfo : EIATTR_MAXREG_COUNT
	.align		4
        /*002c*/ 	.byte	0x03, 0x1b
        /*002e*/ 	.short	0x00ff


	//----- nvinfo : EIATTR_MERCURY_ISA_VERSION
	.align		4
        /*0030*/ 	.byte	0x03, 0x5f
        /*0032*/ 	.short	0x0101


	//----- nvinfo : EIATTR_VRC_CTA_INIT_COUNT
	.align		4
        /*0034*/ 	.byte	0x02, 0x4a
	.zero		1
	.zero		1


	//----- nvinfo : EIATTR_EXIT_INSTR_OFFSETS
	.align		4
        /*0038*/ 	.byte	0x04, 0x1c
        /*003a*/ 	.short	(.L_85 - .L_84)


	//   ....[0]....
.L_84:
        /*003c*/ 	.word	0x00000200


	//----- nvinfo : EIATTR_CBANK_PARAM_SIZE
	.align		4
.L_85:
        /*0040*/ 	.byte	0x03, 0x19
        /*0042*/ 	.short	0x0010


	//----- nvinfo : EIATTR_PARAM_CBANK
	.align		4
        /*0044*/ 	.byte	0x04, 0x0a
        /*0046*/ 	.short	(.L_87 - .L_86)
	.align		4
.L_86:
        /*0048*/ 	.word	index@(.nv.constant0._Z4copyILi32ELi8EEvPfPKf)
        /*004c*/ 	.short	0x0380
        /*004e*/ 	.short	0x0010


	//----- nvinfo : EIATTR_SW_WAR
	.align		4
.L_87:
        /*0050*/ 	.byte	0x04, 0x36
        /*0052*/ 	.short	(.L_89 - .L_88)
.L_88:
        /*0054*/ 	.word	0x00000008
.L_89:


//--------------------- .nv.callgraph             --------------------------
	.section	.nv.callgraph,"",@"SHT_CUDA_CALLGRAPH"
	.align	4
	.sectionentsize	8
	.align		4
        /*0000*/ 	.word	0x00000000
	.align		4
        /*0004*/ 	.word	0xffffffff
	.align		4
        /*0008*/ 	.word	0x00000000
	.align		4
        /*000c*/ 	.word	0xfffffffe
	.align		4
        /*0010*/ 	.word	0x00000000
	.align		4
        /*0014*/ 	.word	0xfffffffd
	.align		4
        /*0018*/ 	.word	0x00000000
	.align		4
        /*001c*/ 	.word	0xfffffffc


//--------------------- .text._Z24transposeNoBankConflictsILi32ELi8EEvPfPKf --------------------------
	.section	.text._Z24transposeNoBankConflictsILi32ELi8EEvPfPKf,"ax",@progbits
	.align	128
        .global         _Z24transposeNoBankConflictsILi32ELi8EEvPfPKf
        .type           _Z24transposeNoBankConflictsILi32ELi8EEvPfPKf,@function
        .size           _Z24transposeNoBankConflictsILi32ELi8EEvPfPKf,(.L_x_5 - _Z24transposeNoBankConflictsILi32ELi8EEvPfPKf)
        .other          _Z24transposeNoBankConflictsILi32ELi8EEvPfPKf,@"STO_CUDA_ENTRY STV_DEFAULT"
_Z24transposeNoBankConflictsILi32ELi8EEvPfPKf:
.text._Z24transposeNoBankConflictsILi32ELi8EEvPfPKf:
[----:B------:R-:W-:Y:S01]  /*0000*/  LDC R1, c[0x0][0x37c] ;  /* 0x0000df00ff017b82 */ /* 0x000fe20000000800 */
[----:B------:R-:W0:Y:S07]  /*0010*/  S2R R6, SR_CTAID.X ;  /* 0x0000000000067919 */ /* 0x000e2e0000002500 */
[----:B------:R-:W1:Y:S01]  /*0020*/  LDC R4, c[0x0][0x370] ;  /* 0x0000dc00ff047b82 */ /* 0x000e620000000800 */
[----:B------:R-:W2:Y:S01]  /*0030*/  LDCU.64 UR6, c[0x0][0x358] ;  /* 0x00006b00ff0677ac */ /* 0x000ea20008000a00 */
[----:B------:R-:W0:Y:S01]  /*0040*/  S2R R5, SR_TID.X ;  /* 0x0000000000057919 */ /* 0x000e220000002100 */
[----:B------:R-:W3:Y:S05]  /*0050*/  S2R R0, SR_CTAID.Y ;  /* 0x0000000000007919 */ /* 0x000eea0000002600 */
[----:B------:R-:W4:Y:S01]  /*0060*/  LDC.64 R2, c[0x0][0x388] ;  /* 0x0000e200ff027b82 */ /* 0x000f220000000a00 */
[----:B------:R-:W3:Y:S01]  /*0070*/  S2R R7, SR_TID.Y ;  /* 0x0000000000077919 */ /* 0x000ee20000002200 */
[----:B-1----:R-:W-:-:S02]  /*0080*/  SHF.L.U32 R8, R4, 0x5, RZ ;  /* 0x0000000504087819 */ /* 0x002fc400000006ff */
[----:B0-----:R-:W-:Y:S02]  /*0090*/  LEA R9, R6, R5, 0x5 ;  /* 0x0000000506097211 */ /* 0x001fe400078e28ff */
[----:B---3--:R-:W-:-:S05]  /*00a0*/  LEA R10, R0, R7, 0x5 ;  /* 0x00000007000a7211 */ /* 0x008fca00078e28ff */
[----:B------:R-:W-:-:S04]  /*00b0*/  IMAD R9, R10, R8, R9 ;  /* 0x000000080a097224 */ /* 0x000fc800078e0209 */
[--C-:B----4-:R-:W-:Y:S01]  /*00c0*/  IMAD.WIDE R10, R9, 0x4, R2.reuse ;  /* 0x00000004090a7825 */ /* 0x110fe200078e0202 */
[CC--:B------:R-:W-:Y:S02]  /*00d0*/  LEA R15, R4.reuse, R9.reuse, 0x9 ;  /* 0x00000009040f7211 */ /* 0x0c0fe400078e48ff */
[C---:B------:R-:W-:Y:S02]  /*00e0*/  LEA R13, R4.reuse, R9, 0x8 ;  /* 0x00000009040d7211 */ /* 0x040fe400078e40ff */
[----:B------:R-:W-:Y:S01]  /*00f0*/  LEA R17, R4, R15, 0x8 ;  /* 0x0000000f04117211 */ /* 0x000fe200078e40ff */
[--C-:B------:R-:W-:Y:S01]  /*0100*/  IMAD.WIDE R14, R15, 0x4, R2.reuse ;  /* 0x000000040f0e7825 */ /* 0x100fe200078e0202 */
[----:B--2---:R-:W2:Y:S03]  /*0110*/  LDG.E R10, desc[UR6][R10.64] ;  /* 0x000000060a0a7981 */ /* 0x004ea6000c1e1900 */
[----:B------:R-:W-:-:S02]  /*0120*/  IMAD.WIDE R12, R13, 0x4, R2 ;  /* 0x000000040d0c7825 */ /* 0x000fc400078e0202 */
[----:B------:R-:W3:Y:S02]  /*0130*/  LDG.E R14, desc[UR6][R14.64] ;  /* 0x000000060e0e7981 */ /* 0x000ee4000c1e1900 */
[----:B------:R-:W-:Y:S02]  /*0140*/  IMAD.WIDE R2, R17, 0x4, R2 ;  /* 0x0000000411027825 */ /* 0x000fe400078e0202 */
[----:B------:R-:W4:Y:S04]  /*0150*/  LDG.E R12, desc[UR6][R12.64] ;  /* 0x000000060c0c7981 */ /* 0x000f28000c1e1900 */
[----:B------:R0:W5:Y:S01]  /*0160*/  LDG.E R18, desc[UR6][R2.64] ;  /* 0x0000000602127981 */ /* 0x000162000c1e1900 */
[----:B------:R-:W1:Y:S01]  /*0170*/  S2UR UR5, SR_CgaCtaId ;  /* 0x00000000000579c3 */ /* 0x000e620000008800 */
[----:B------:R-:W-:-:S07]  /*0180*/  UMOV UR4, 0x400 ;  /* 0x0000040000047882 */ /* 0x000fce0000000000 */
[----:B0-----:R-:W0:Y:S01]  /*0190*/  LDC.64 R2, c[0x0][0x380] ;  /* 0x0000e000ff027b82 */ /* 0x001e220000000a00 */
[----:B-1----:R-:W-:-:S06]  /*01a0*/  ULEA UR4, UR5, UR4, 0x18 ;  /* 0x0000000405047291 */ /* 0x002fcc000f8ec0ff */
[----:B------:R-:W-:-:S05]  /*01b0*/  LEA R16, R5, UR4, 0x2 ;  /* 0x0000000405107c11 */ /* 0x000fca000f8e10ff */
[----:B------:R-:W-:Y:S01]  /*01c0*/  IMAD R9, R7, 0x84, R16 ;  /* 0x0000008407097824 */ /* 0x000fe200078e0210 */
[----:B------:R-:W-:-:S04]  /*01d0*/  LEA R16, R5, R16, 0x7 ;  /* 0x0000001005107211 */ /* 0x000fc800078e38ff */
[----:B------:R-:W-:Y:S02]  /*01e0*/  LEA R16, R7, R16, 0x2 ;  /* 0x0000001007107211 */ /* 0x000fe400078e10ff */
[----:B------:R-:W-:Y:S02]  /*01f0*/  LEA R5, R0, R5, 0x5 ;  /* 0x0000000500057211 */ /* 0x000fe400078e28ff */
[----:B------:R-:W-:-:S05]  /*0200*/  LEA R6, R6, R7, 0x5 ;  /* 0x0000000706067211 */ /* 0x000fca00078e28ff */
[----:B------:R-:W-:-:S05]  /*0210*/  IMAD R5, R8, R6, R5 ;  /* 0x0000000608057224 */ /* 0x000fca00078e0205 */
[CC--:B------:R-:W-:Y:S02]  /*0220*/  LEA R17, R4.reuse, R5.reuse, 0x9 ;  /* 0x0000000504117211 */ /* 0x0c0fe400078e48ff */
[C---:B------:R-:W-:Y:S02]  /*0230*/  LEA R7, R4.reuse, R5, 0x8 ;  /* 0x0000000504077211 */ /* 0x040fe400078e40ff */
[----:B------:R-:W-:Y:S01]  /*0240*/  LEA R21, R4, R17, 0x8 ;  /* 0x0000001104157211 */ /* 0x000fe200078e40ff */
[----:B0-----:R-:W-:-:S04]  /*0250*/  IMAD.WIDE R4, R5, 0x4, R2 ;  /* 0x0000000405047825 */ /* 0x001fc800078e0202 */
[--C-:B------:R-:W-:Y:S01]  /*0260*/  IMAD.WIDE R6, R7, 0x4, R2.reuse ;  /* 0x0000000407067825 */ /* 0x100fe200078e0202 */
[----:B--2---:R-:W-:Y:S04]  /*0270*/  STS [R9], R10 ;  /* 0x0000000a09007388 */ /* 0x004fe80000000800 */
[----:B---3--:R-:W-:Y:S04]  /*0280*/  STS [R9+0x840], R14 ;  /* 0x0008400e09007388 */ /* 0x008fe80000000800 */
[----:B----4-:R-:W-:Y:S04]  /*0290*/  STS [R9+0x420], R12 ;  /* 0x0004200c09007388 */ /* 0x010fe80000000800 */
[----:B-----5:R0:W-:Y:S01]  /*02a0*/  STS [R9+0xc60], R18 ;  /* 0x000c601209007388 */ /* 0x0201e20000000800 */
[----:B------:R-:W-:Y:S06]  /*02b0*/  BAR.SYNC.DEFER_BLOCKING 0x0 ;  /* 0x0000000000007b1d */ /* 0x000fec0000010000 */
[----:B------:R-:W1:Y:S04]  /*02c0*/  LDS R11, [R16] ;  /* 0x00000000100b7984 */ /* 0x000e680000000800 */
[----:B------:R-:W2:Y:S04]  /*02d0*/  LDS R13, [R16+0x20] ;  /* 0x00002000100d7984 */ /* 0x000ea80000000800 */
[----:B------:R-:W3:Y:S04]  /*02e0*/  LDS R15, [R16+0x40] ;  /* 0x00004000100f7984 */ /* 0x000ee80000000800 */
[----:B------:R-:W4:Y:S01]  /*02f0*/  LDS R19, [R16+0x60] ;  /* 0x0000600010137984 */ /* 0x000f220000000800 */
[----:B0-----:R-:W-:-:S04]  /*0300*/  IMAD.WIDE R8, R17, 0x4, R2 ;  /* 0x0000000411087825 */ /* 0x001fc800078e0202 */
[----:B------:R-:W-:Y:S01]  /*0310*/  IMAD.WIDE R2, R21, 0x4, R2 ;  /* 0x0000000415027825 */ /* 0x000fe200078e0202 */
[----:B-1----:R-:W-:Y:S04]  /*0320*/  STG.E desc[UR6][R4.64], R11 ;  /* 0x0000000b04007986 */ /* 0x002fe8000c101906 */
[----:B--2---:R-:W-:Y:S04]  /*0330*/  STG.E desc[UR6][R6.64], R13 ;  /* 0x0000000d06007986 */ /* 0x004fe8000c101906 */
[----:B---3--:R-:W-:Y:S04]  /*0340*/  STG.E desc[UR6][R8.64], R15 ;  /* 0x0000000f08007986 */ /* 0x008fe8000c101906 */
[----:B----4-:R-:W-:Y:S01]  /*0350*/  STG.E desc[UR6][R2.64], R19 ;  /* 0x0000001302007986 */ /* 0x010fe2000c101906 */
[----:B------:R-:W-:Y:S05]  /*0360*/  EXIT ;  /* 0x000000000000794d */ /* 0x000fea0003800000 */
.L_x_0:
[----:B------:R-:W-:-:S00]  /*0370*/  BRA `(.L_x_0) ;  /* 0xfffffffc00fc7947 */ /* 0x000fc0000383ffff */
[----:B------:R-:W-:-:S00]  /*0380*/  NOP ;  /* 0x0000000000007918 */ /* 0x000fc00000000000 */
[----:B------:R-:W-:-:S00]  /*0390*/  NOP ;  /* 0x0000000000007918 */ /* 0x000fc00000000000 */
[----:B------:R-:W-:-:S00]  /*03a0*/  NOP ;  /* 0x0000000000007918 */ /* 0x000fc00000000000 */
[----:B------:R-:W-:-:S00]  /*03b0*/  NOP ;  /* 0x0000000000007918 */ /* 0x000fc00000000000 */
[----:B------:R-:W-:-:S00]  /*03c0*/  NOP ;  /* 0x0000000000007918 */ /* 0x000fc00000000000 */
[----:B------:R-:W-:-:S00]  /*03d0*/  NOP ;  /* 0x0000000000007918 */ /* 0x000fc00000000000 */
[----:B------:R-:W-:-:S00]  /*03e0*/  NOP ;  /* 0x0000000000007918 */ /* 0x000fc00000000000 */
[----:B------:R-:W-:-:S00]  /*03f0*/  NOP ;  /* 0x0000000000007918 */ /* 0x000fc00000000000 */
.L_x_5:


//--------------------- .text._Z18transposeCoalescedILi32ELi8EEvPfPKf --------------------------
	.section	.text._Z18transposeCoalescedILi32ELi8EEvPfPKf,"ax",@progbits
	.align	128
        .global         _Z18transposeCoalescedILi32ELi8EEvPfPKf
        .type           _Z18transposeCoalescedILi32ELi8EEvPfPKf,@function
        .size           _Z18transposeCoalescedILi32ELi8EEvPfPKf,(.L_x_6 - _Z18transposeCoalescedILi32ELi8EEvPfPKf)
        .other          _Z18transposeCoalescedILi32ELi8EEvPfPKf,@"STO_CUDA_ENTRY STV_DEFAULT"
_Z18transposeCoalescedILi32ELi8EEvPfPKf:
.text._Z18transposeCoalescedILi32ELi8EEvPfPKf:
        /* <DEDUP_REMOVED lines=27> */
[----:B------:R-:W-:-:S04]  /*01b0*/  LEA R16, R5, UR4, 0x2 ;  /* 0x0000000405107c11 */ /* 0x000fc8000f8e10ff */
[----:B------:R-:W-:Y:S01]  /*01c0*/  LEA R9, R7, R16, 0x7 ;  /* 0x0000001007097211 */ /* 0x000fe200078e38ff */
[----:B------:R-:W-:-:S05]  /*01d0*/  IMAD R16, R5, 0x7c, R16 ;  /* 0x0000007c05107824 */ /* 0x000fca00078e0210 */
        /* <DEDUP_REMOVED lines=25> */
.L_x_1:
        /* <DEDUP_REMOVED lines=9> */
.L_x_6:


//--------------------- .text._Z14transposeNaiveILi32ELi8EEvPfPKf --------------------------
	.section	.text._Z14transposeNaiveILi32ELi8EEvPfPKf,"ax",@progbits
	.align	128
        .global         _Z14transposeNaiveILi32ELi8EEvPfPKf
        .type           _Z14transposeNaiveILi32ELi8EEvPfPKf,@function
        .size           _Z14transposeNaiveILi32ELi8EEvPfPKf,(.L_x_7 - _Z14transposeNaiveILi32ELi8EEvPfPKf)
        .other          _Z14transposeNaiveILi32ELi8EEvPfPKf,@"STO_CUDA_ENTRY STV_DEFAULT"
_Z14transposeNaiveILi32ELi8EEvPfPKf:
.text._Z14transposeNaiveILi32ELi8EEvPfPKf:
[----:B------:R-:W-:Y:S01]  /*0000*/  LDC R1, c[0x0][0x37c] ;  /* 0x0000df00ff017b82 */ /* 0x000fe20000000800 */
[----:B------:R-:W0:Y:S07]  /*0010*/  S2R R0, SR_CTAID.X ;  /* 0x0000000000007919 */ /* 0x000e2e0000002500 */
[----:B------:R-:W1:Y:S01]  /*0020*/  LDC R12, c[0x0][0x370] ;  /* 0x0000dc00ff0c7b82 */ /* 0x000e620000000800 */
[----:B------:R-:W2:Y:S01]  /*0030*/  LDCU.64 UR4, c[0x0][0x358] ;  /* 0x00006b00ff0477ac */ /* 0x000ea20008000a00 */
[----:B------:R-:W0:Y:S01]  /*0040*/  S2R R5, SR_TID.X ;  /* 0x0000000000057919 */ /* 0x000e220000002100 */
[----:B------:R-:W3:Y:S05]  /*0050*/  S2R R9, SR_CTAID.Y ;  /* 0x0000000000097919 */ /* 0x000eea0000002600 */
[----:B------:R-:W4:Y:S01]  /*0060*/  LDC.64 R2, c[0x0][0x388] ;  /* 0x0000e200ff027b82 */ /* 0x000f220000000a00 */
[----:B------:R-:W3:Y:S07]  /*0070*/  S2R R4, SR_TID.Y ;  /* 0x0000000000047919 */ /* 0x000eee0000002200 */
[----:B------:R-:W5:Y:S01]  /*0080*/  LDC.64 R6, c[0x0][0x380] ;  /* 0x0000e000ff067b82 */ /* 0x000f620000000a00 */
[----:B-1----:R-:W-:-:S02]  /*0090*/  SHF.L.U32 R8, R12, 0x5, RZ ;  /* 0x000000050c087819 */ /* 0x002fc400000006ff */
[----:B0-----:R-:W-:Y:S02]  /*00a0*/  LEA R0, R0, R5, 0x5 ;  /* 0x0000000500007211 */ /* 0x001fe400078e28ff */
[----:B---3--:R-:W-:-:S05]  /*00b0*/  LEA R9, R9, R4, 0x5 ;  /* 0x0000000409097211 */ /* 0x008fca00078e28ff */
[----:B------:R-:W-:-:S04]  /*00c0*/  IMAD R11, R9, R8, R0 ;  /* 0x00000008090b7224 */ /* 0x000fc800078e0200 */
[----:B----4-:R-:W-:-:S06]  /*00d0*/  IMAD.WIDE R4, R11, 0x4, R2 ;  /* 0x000000040b047825 */ /* 0x010fcc00078e0202 */
[----:B--2---:R-:W2:Y:S01]  /*00e0*/  LDG.E R5, desc[UR4][R4.64] ;  /* 0x0000000404057981 */ /* 0x004ea2000c1e1900 */
[----:B------:R-:W-:Y:S01]  /*00f0*/  IMAD R9, R0, R8, R9 ;  /* 0x0000000800097224 */ /* 0x000fe200078e0209 */
[----:B------:R-:W-:-:S03]  /*0100*/  LEA R13, R12, R11, 0x8 ;  /* 0x0000000b0c0d7211 */ /* 0x000fc600078e40ff */
[----:B-----5:R-:W-:-:S04]  /*0110*/  IMAD.WIDE R6, R9, 0x4, R6 ;  /* 0x0000000409067825 */ /* 0x020fc800078e0206 */
[----:B------:R-:W-:Y:S01]  /*0120*/  IMAD.WIDE R8, R13, 0x4, R2 ;  /* 0x000000040d087825 */ /* 0x000fe200078e0202 */
[----:B--2---:R-:W-:Y:S05]  /*0130*/  STG.E desc[UR4][R6.64], R5 ;  /* 0x0000000506007986 */ /* 0x004fea000c101904 */
[----:B------:R-:W2:Y:S01]  /*0140*/  LDG.E R9, desc[UR4][R8.64] ;  /* 0x0000000408097981 */ /* 0x000ea2000c1e1900 */
[----:B------:R-:W-:-:S05]  /*0150*/  LEA R13, R12, R11, 0x9 ;  /* 0x0000000b0c0d7211 */ /* 0x000fca00078e48ff */
[--C-:B------:R-:W-:Y:S01]  /*0160*/  IMAD.WIDE R10, R13, 0x4, R2.reuse ;  /* 0x000000040d0a7825 */ /* 0x100fe200078e0202 */
[----:B------:R-:W-:Y:S01]  /*0170*/  LEA R13, R12, R13, 0x8 ;  /* 0x0000000d0c0d7211 */ /* 0x000fe200078e40ff */
[----:B--2---:R-:W-:Y:S04]  /*0180*/  STG.E desc[UR4][R6.64+0x20], R9 ;  /* 0x0000200906007986 */ /* 0x004fe8000c101904 */
[----:B------:R-:W2:Y:S01]  /*0190*/  LDG.E R11, desc[UR4][R10.64] ;  /* 0x000000040a0b7981 */ /* 0x000ea2000c1e1900 */
[----:B------:R-:W-:-:S03]  /*01a0*/  IMAD.WIDE R2, R13, 0x4, R2 ;  /* 0x000000040d027825 */ /* 0x000fc600078e0202 */
[----:B--2---:R-:W-:Y:S04]  /*01b0*/  STG.E desc[UR4][R6.64+0x40], R11 ;  /* 0x0000400b06007986 */ /* 0x004fe8000c101904 */
[----:B------:R-:W2:Y:S04]  /*01c0*/  LDG.E R3, desc[UR4][R2.64] ;  /* 0x0000000402037981 */ /* 0x000ea8000c1e1900 */
[----:B--2---:R-:W-:Y:S01]  /*01d0*/  STG.E desc[UR4][R6.64+0x60], R3 ;  /* 0x0000600306007986 */ /* 0x004fe2000c101904 */
[----:B------:R-:W-:Y:S05]  /*01e0*/  EXIT ;  /* 0x000000000000794d */ /* 0x000fea0003800000 */
.L_x_2:
        /* <DEDUP_REMOVED lines=9> */
.L_x_7:


//--------------------- .text._Z13copySharedMemILi32ELi8EEvPfPKf --------------------------
	.section	.text._Z13copySharedMemILi32ELi8EEvPfPKf,"ax",@progbits
	.align	128
        .global         _Z13copySharedMemILi32ELi8EEvPfPKf
        .type           _Z13copySharedMemILi32ELi8EEvPfPKf,@function
        .size           _Z13copySharedMemILi32ELi8EEvPfPKf,(.L_x_8 - _Z13copySharedMemILi32ELi8EEvPfPKf)
        .other          _Z13copySharedMemILi32ELi8EEvPfPKf,@"STO_CUDA_ENTRY STV_DEFAULT"
_Z13copySharedMemILi32ELi8EEvPfPKf:
.text._Z13copySharedMemILi32ELi8EEvPfPKf:
[----:B------:R-:W-:Y:S01]  /*0000*/  LDC R1, c[0x0][0x37c] ;  /* 0x0000df00ff017b82 */ /* 0x000fe20000000800 */
[----:B------:R-:W0:Y:S07]  /*0010*/  S2R R0, SR_CTAID.Y ;  /* 0x0000000000007919 */ /* 0x000e2e0000002600 */
[----:B------:R-:W1:Y:S01]  /*0020*/  LDC R6, c[0x0][0x370] ;  /* 0x0000dc00ff067b82 */ /* 0x000e620000000800 */
[----:B------:R-:W2:Y:S01]  /*0030*/  LDCU.64 UR6, c[0x0][0x358] ;  /* 0x00006b00ff0677ac */ /* 0x000ea20008000a00 */
[----:B------:R-:W0:Y:S01]  /*0040*/  S2R R12, SR_TID.Y ;  /* 0x00000000000c7919 */ /* 0x000e220000002200 */
[----:B------:R-:W3:Y:S05]  /*0050*/  S2R R2, SR_CTAID.X ;  /* 0x0000000000027919 */ /* 0x000eea0000002500 */
[----:B------:R-:W4:Y:S01]  /*0060*/  LDC.64 R4, c[0x0][0x388] ;  /* 0x0000e200ff047b82 */ /* 0x000f220000000a00 */
[----:B------:R-:W3:Y:S01]  /*0070*/  S2R R15, SR_TID.X ;  /* 0x00000000000f7919 */ /* 0x000ee20000002100 */
[----:B0-----:R-:W-:-:S05]  /*0080*/  LEA R0, R0, R12, 0x5 ;  /* 0x0000000c00007211 */ /* 0x001fca00078e28ff */
[----:B-1----:R-:W-:Y:S01]  /*0090*/  IMAD R3, R0, R6, RZ ;  /* 0x0000000600037224 */ /* 0x002fe200078e02ff */
[----:B---3--:R-:W-:-:S04]  /*00a0*/  LEA R0, R2, R15, 0x5 ;  /* 0x0000000f02007211 */ /* 0x008fc800078e28ff */
[----:B------:R-:W-:-:S04]  /*00b0*/  LEA R13, R3, R0, 0x5 ;  /* 0x00000000030d7211 */ /* 0x000fc800078e28ff */
[CC--:B------:R-:W-:Y:S02]  /*00c0*/  LEA R2, R6.reuse, R13.reuse, 0x9 ;  /* 0x0000000d06027211 */ /* 0x0c0fe400078e48ff */
[C---:B------:R-:W-:Y:S02]  /*00d0*/  LEA R3, R6.reuse, R13, 0x8 ;  /* 0x0000000d06037211 */ /* 0x040fe400078e40ff */
[----:B------:R-:W-:Y:S01]  /*00e0*/  LEA R0, R6, R2, 0x8 ;  /* 0x0000000206007211 */ /* 0x000fe200078e40ff */
[----:B----4-:R-:W-:-:S04]  /*00f0*/  IMAD.WIDE R6, R13, 0x4, R4 ;  /* 0x000000040d067825 */ /* 0x010fc800078e0204 */
[--C-:B------:R-:W-:Y:S02]  /*0100*/  IMAD.WIDE R8, R3, 0x4, R4.reuse ;  /* 0x0000000403087825 */ /* 0x100fe400078e0204 */
[----:B--2---:R-:W2:Y:S02]  /*0110*/  LDG.E R6, desc[UR6][R6.64] ;  /* 0x0000000606067981 */ /* 0x004ea4000c1e1900 */
[--C-:B------:R-:W-:Y:S02]  /*0120*/  IMAD.WIDE R10, R2, 0x4, R4.reuse ;  /* 0x00000004020a7825 */ /* 0x100fe400078e0204 */
[----:B------:R0:W3:Y:S02]  /*0130*/  LDG.E R14, desc[UR6][R8.64] ;  /* 0x00000006080e7981 */ /* 0x0000e4000c1e1900 */
[----:B------:R-:W-:Y:S02]  /*0140*/  IMAD.WIDE R4, R0, 0x4, R4 ;  /* 0x0000000400047825 */ /* 0x000fe400078e0204 */
[----:B------:R-:W4:Y:S04]  /*0150*/  LDG.E R10, desc[UR6][R10.64] ;  /* 0x000000060a0a7981 */ /* 0x000f28000c1e1900 */
[----:B------:R1:W5:Y:S01]  /*0160*/  LDG.E R16, desc[UR6][R4.64] ;  /* 0x0000000604107981 */ /* 0x000362000c1e1900 */
[----:B------:R-:W1:Y:S01]  /*0170*/  S2UR UR5, SR_CgaCtaId ;  /* 0x00000000000579c3 */ /* 0x000e620000008800 */
[----:B------:R-:W-:Y:S01]  /*0180*/  UMOV UR4, 0x400 ;  /* 0x0000040000047882 */ /* 0x000fe20000000000 */
[----:B------:R-:W-:-:S06]  /*0190*/  LEA R12, R12, R15, 0x5 ;  /* 0x0000000f0c0c7211 */ /* 0x000fcc00078e28ff */
[----:B0-----:R-:W0:Y:S01]  /*01a0*/  LDC.64 R8, c[0x0][0x380] ;  /* 0x0000e000ff087b82 */ /* 0x001e220000000a00 */
[----:B-1----:R-:W-:-:S06]  /*01b0*/  ULEA UR4, UR5, UR4, 0x18 ;  /* 0x0000000405047291 */ /* 0x002fcc000f8ec0ff */
[----:B------:R-:W-:Y:S01]  /*01c0*/  LEA R15, R12, UR4, 0x2 ;  /* 0x000000040c0f7c11 */ /* 0x000fe2000f8e10ff */
[----:B0-----:R-:W-:-:S04]  /*01d0*/  IMAD.WIDE R4, R13, 0x4, R8 ;  /* 0x000000040d047825 */ /* 0x001fc800078e0208 */
[----:B--2---:R0:W-:Y:S04]  /*01e0*/  STS [R15], R6 ;  /* 0x000000060f007388 */ /* 0x0041e80000000800 */
[----:B---3--:R-:W-:Y:S04]  /*01f0*/  STS [R15+0x400], R14 ;  /* 0x0004000e0f007388 */ /* 0x008fe80000000800 */
[----:B----4-:R-:W-:Y:S04]  /*0200*/  STS [R15+0x800], R10 ;  /* 0x0008000a0f007388 */ /* 0x010fe80000000800 */
[----:B-----5:R-:W-:Y:S01]  /*0210*/  STS [R15+0xc00], R16 ;  /* 0x000c00100f007388 */ /* 0x020fe20000000800 */
[----:B------:R-:W-:Y:S06]  /*0220*/  BAR.SYNC.DEFER_BLOCKING 0x0 ;  /* 0x0000000000007b1d */ /* 0x000fec0000010000 */
[----:B------:R-:W1:Y:S04]  /*0230*/  LDS R11, [R15] ;  /* 0x000000000f0b7984 */ /* 0x000e680000000800 */
[----:B------:R-:W2:Y:S04]  /*0240*/  LDS R17, [R15+0x400] ;  /* 0x000400000f117984 */ /* 0x000ea80000000800 */
[----:B------:R-:W3:Y:S04]  /*0250*/  LDS R19, [R15+0x800] ;  /* 0x000800000f137984 */ /* 0x000ee80000000800 */
[----:B------:R-:W4:Y:S01]  /*0260*/  LDS R21, [R15+0xc00] ;  /* 0x000c00000f157984 */ /* 0x000f220000000800 */
[----:B0-----:R-:W-:-:S04]  /*0270*/  IMAD.WIDE R6, R3, 0x4, R8 ;  /* 0x0000000403067825 */ /* 0x001fc800078e0208 */
[----:B------:R-:W-:-:S04]  /*0280*/  IMAD.WIDE R2, R2, 0x4, R8 ;  /* 0x0000000402027825 */ /* 0x000fc800078e0208 */
[----:B------:R-:W-:Y:S01]  /*0290*/  IMAD.WIDE R8, R0, 0x4, R8 ;  /* 0x0000000400087825 */ /* 0x000fe200078e0208 */
[----:B-1----:R-:W-:Y:S04]  /*02a0*/  STG.E desc[UR6][R4.64], R11 ;  /* 0x0000000b04007986 */ /* 0x002fe8000c101906 */
[----:B--2---:R-:W-:Y:S04]  /*02b0*/  STG.E desc[UR6][R6.64], R17 ;  /* 0x0000001106007986 */ /* 0x004fe8000c101906 */
[----:B---3--:R-:W-:Y:S04]  /*02c0*/  STG.E desc[UR6][R2.64], R19 ;  /* 0x0000001302007986 */ /* 0x008fe8000c101906 */
[----:B----4-:R-:W-:Y:S01]  /*02d0*/  STG.E desc[UR6][R8.64], R21 ;  /* 0x0000001508007986 */ /* 0x010fe2000c101906 */
[----:B------:R-:W-:Y:S05]  /*02e0*/  EXIT ;  /* 0x000000000000794d */ /* 0x000fea0003800000 */
.L_x_3:
        /* <DEDUP_REMOVED lines=9> */
.L_x_8:


//--------------------- .text._Z4copyILi32ELi8EEvPfPKf --------------------------
	.section	.text._Z4copyILi32ELi8EEvPfPKf,"ax",@progbits
	.align	128
        .global         _Z4copyILi32ELi8EEvPfPKf
        .type           _Z4copyILi32ELi8EEvPfPKf,@function
        .size           _Z4copyILi32ELi8EEvPfPKf,(.L_x_9 - _Z4copyILi32ELi8EEvPfPKf)
        .other          _Z4copyILi32ELi8EEvPfPKf,@"STO_CUDA_ENTRY STV_DEFAULT"
_Z4copyILi32ELi8EEvPfPKf:
.text._Z4copyILi32ELi8EEvPfPKf:
        /* <DEDUP_REMOVED lines=11> */
[----:B------:R-:W-:Y:S02]  /*00b0*/  LEA R13, R5, R0, 0x5 ;  /* 0x00000000050d7211 */ /* 0x000fe400078e28ff */
[----:B------:R-:W0:Y:S03]  /*00c0*/  LDC.64 R4, c[0x0][0x380] ;  /* 0x0000e000ff047b82 */ /* 0x000e260000000a00 */
[----:B----4-:R-:W-:-:S05]  /*00d0*/  IMAD.WIDE R6, R13, 0x4, R2 ;  /* 0x000000040d067825 */ /* 0x010fca00078e0202 */
[----:B--2---:R-:W2:Y:S01]  /*00e0*/  LDG.E R17, desc[UR4][R6.64] ;  /* 0x0000000406117981 */ /* 0x004ea2000c1e1900 */
[----:B------:R-:W-:-:S05]  /*00f0*/  LEA R15, R16, R13, 0x8 ;  /* 0x0000000d100f7211 */ /* 0x000fca00078e40ff */
[----:B------:R-:W-:-:S04]  /*0100*/  IMAD.WIDE R10, R15, 0x4, R2 ;  /* 0x000000040f0a7825 */ /* 0x000fc800078e0202 */
[----:B0-----:R-:W-:-:S05]  /*0110*/  IMAD.WIDE R8, R13, 0x4, R4 ;  /* 0x000000040d087825 */ /* 0x001fca00078e0204 */
[----:B--2---:R-:W-:Y:S04]  /*0120*/  STG.E desc[UR4][R8.64], R17 ;  /* 0x0000001108007986 */ /* 0x004fe8000c101904 */
[----:B------:R-:W2:Y:S01]  /*0130*/  LDG.E R11, desc[UR4][R10.64] ;  /* 0x000000040a0b7981 */ /* 0x000ea2000c1e1900 */
[----:B------:R-:W-:Y:S01]  /*0140*/  LEA R19, R16, R13, 0x9 ;  /* 0x0000000d10137211 */ /* 0x000fe200078e48ff */
[----:B------:R-:W-:-:S04]  /*0150*/  IMAD.WIDE R12, R15, 0x4, R4 ;  /* 0x000000040f0c7825 */ /* 0x000fc800078e0204 */
[C---:B------:R-:W-:Y:S01]  /*0160*/  IMAD.WIDE R14, R19.reuse, 0x4, R2 ;  /* 0x00000004130e7825 */ /* 0x040fe200078e0202 */
[----:B------:R-:W-:Y:S01]  /*0170*/  LEA R21, R16, R19, 0x8 ;  /* 0x0000001310157211 */ /* 0x000fe200078e40ff */
[----:B--2---:R-:W-:Y:S04]  /*0180*/  STG.E desc[UR4][R12.64], R11 ;  /* 0x0000000b0c007986 */ /* 0x004fe8000c101904 */
[----:B------:R-:W2:Y:S01]  /*0190*/  LDG.E R15, desc[UR4][R14.64] ;  /* 0x000000040e0f7981 */ /* 0x000ea2000c1e1900 */
[----:B------:R-:W-:-:S04]  /*01a0*/  IMAD.WIDE R6, R19, 0x4, R4 ;  /* 0x0000000413067825 */ /* 0x000fc800078e0204 */
[C---:B------:R-:W-:Y:S01]  /*01b0*/  IMAD.WIDE R2, R21.reuse, 0x4, R2 ;  /* 0x0000000415027825 */ /* 0x040fe200078e0202 */
[----:B--2---:R-:W-:Y:S05]  /*01c0*/  STG.E desc[UR4][R6.64], R15 ;  /* 0x0000000f06007986 */ /* 0x004fea000c101904 */
[----:B------:R-:W2:Y:S01]  /*01d0*/  LDG.E R3, desc[UR4][R2.64] ;  /* 0x0000000402037981 */ /* 0x000ea2000c1e1900 */
[----:B------:R-:W-:-:S05]  /*01e0*/  IMAD.WIDE R4, R21, 0x4, R4 ;  /* 0x0000000415047825 */ /* 0x000fca00078e0204 */
[----:B--2---:R-:W-:Y:S01]  /*01f0*/  STG.E desc[UR4][R4.64], R3 ;  /* 0x0000000304007986 */ /* 0x004fe2000c101904 */
[----:B------:R-:W-:Y:S05]  /*0200*/  EXIT ;  /* 0x000000000000794d */ /* 0x000fea0003800000 */
.L_x_4:
        /* <DEDUP_REMOVED lines=15> */
.L_x_9:


//--------------------- .nv.shared._Z24transposeNoBankConflictsILi32ELi8EEvPfPKf --------------------------
	.section	.nv.shared._Z24transposeNoBankConflictsILi32ELi8EEvPfPKf,"aw",@nobits
	.sectionflags	@""
	.align	4
.nv.shared._Z24transposeNoBankConflictsILi32ELi8EEvPfPKf:
	.zero		5248


//--------------------- .nv.shared.reserved.0     --------------------------
	.section	.nv.shared.reserved.0,"aw",@nobits
	.weak		__nv_reservedSMEM_offset_0_alias
	.size		__nv_reservedSMEM_offset_0_alias, 0, 64
	.other		__nv_reservedSMEM_offset_0_alias,@"STO_CUDA_RESERVED_SHARED STV_DEFAULT"
__nv_reservedSMEM_offset_0_alias:
	.zero		0
	.zero		64


//--------------------- .nv.shared._Z18transposeCoalescedILi32ELi8EEvPfPKf --------------------------
	.section	.nv.shared._Z18transposeCoalescedILi32ELi8EEvPfPKf,"aw",@nobits
	.sectionflags	@""
	.align	4
.nv.shared._Z18transposeCoalescedILi32ELi8EEvPfPKf:
	.zero		5120


//--------------------- .nv.shared._Z13copySharedMemILi32ELi8EEvPfPKf --------------------------
	.section	.nv.shared._Z13copySharedMemILi32ELi8EEvPfPKf,"aw",@nobits
	.sectionflags	@""
	.align	4
.nv.shared._Z13copySharedMemILi32ELi8EEvPfPKf:
	.zero		5120


//--------------------- .nv.constant0._Z24transposeNoBankConflictsILi32ELi8EEvPfPKf --------------------------
	.section	.nv.constant0._Z24transposeNoBankConflictsILi32ELi8EEvPfPKf,"a",@progbits
	.sectionflags	@""
	.align	4
.nv.constant0._Z24transposeNoBankConflictsILi32ELi8EEvPfPKf:
	.zero		912


//--------------------- .nv.constant0._Z18transposeCoalescedILi32ELi8EEvPfPKf --------------------------
	.section	.nv.constant0._Z18transposeCoalescedILi32ELi8EEvPfPKf,"a",@progbits
	.sectionflags	@""
	.align	4
.nv.constant0._Z18transposeCoalescedILi32ELi8EEvPfPKf:
	.zero		912


//--------------------- .nv.constant0._Z14transposeNaiveILi32ELi8EEvPfPKf --------------------------
	.section	.nv.constant0._Z14transposeNaiveILi32ELi8EEvPfPKf,"a",@progbits
	.sectionflags	@""
	.align	4
.nv.constant0._Z14transposeNaiveILi32ELi8EEvPfPKf:
	.zero		912


//--------------------- .nv.constant0._Z13copySharedMemILi32ELi8EEvPfPKf --------------------------
	.section	.nv.constant0._Z13copySharedMemILi32ELi8EEvPfPKf,"a",@progbits
	.sectionflags	@""
	.align	4
.nv.constant0._Z13copySharedMemILi32ELi8EEvPfPKf:
	.zero		912


//--------------------- .nv.constant0._Z4copyILi32ELi8EEvPfPKf --------------------------
	.section	.nv.constant0._Z4copyILi32ELi8EEvPfPKf,"a",@progbits
	.sectionflags	@""
	.align	4
.nv.constant0._Z4copyILi32ELi8EEvPfPKf:
	.zero		912


//--------------------- SYMBOLS --------------------------

	.type		.nv.reservedSmem.offset0,@object
	.size		.nv.reservedSmem.offset0,0x4
	.type		.nv.reservedSmem.cap,@object
	.size		.nv.reservedSmem.cap,0x4
